//
// Generated by NVIDIA NVVM Compiler
//
// Compiler Build ID: CL-36424714
// Cuda compilation tools, release 13.0, V13.0.88
// Based on NVVM 20.0.0
//

.version 9.0
.target sm_100
.address_size 64

	// .globl	_Z24MatrixMulSharedMemKernelPfS_S_ii
// _ZZ24MatrixMulSharedMemKernelPfS_S_iiE2As has been demoted
// _ZZ24MatrixMulSharedMemKernelPfS_S_iiE2Bs has been demoted

.visible .entry _Z24MatrixMulSharedMemKernelPfS_S_ii(
	.param .u64 .ptr .align 1 _Z24MatrixMulSharedMemKernelPfS_S_ii_param_0,
	.param .u64 .ptr .align 1 _Z24MatrixMulSharedMemKernelPfS_S_ii_param_1,
	.param .u64 .ptr .align 1 _Z24MatrixMulSharedMemKernelPfS_S_ii_param_2,
	.param .u32 _Z24MatrixMulSharedMemKernelPfS_S_ii_param_3,
	.param .u32 _Z24MatrixMulSharedMemKernelPfS_S_ii_param_4
)
{
	.reg .pred 	%p<14>;
	.reg .b32 	%r<50>;
	.reg .b32 	%f<63>;
	.reg .b64 	%rd<13>;
	// demoted variable
	.shared .align 4 .b8 _ZZ24MatrixMulSharedMemKernelPfS_S_iiE2As[1088];
	// demoted variable
	.shared .align 4 .b8 _ZZ24MatrixMulSharedMemKernelPfS_S_iiE2Bs[1088];
	ld.param.u64 	%rd3, [_Z24MatrixMulSharedMemKernelPfS_S_ii_param_0];
	ld.param.u64 	%rd4, [_Z24MatrixMulSharedMemKernelPfS_S_ii_param_1];
	ld.param.u64 	%rd5, [_Z24MatrixMulSharedMemKernelPfS_S_ii_param_2];
	ld.param.u32 	%r22, [_Z24MatrixMulSharedMemKernelPfS_S_ii_param_3];
	ld.param.u32 	%r24, [_Z24MatrixMulSharedMemKernelPfS_S_ii_param_4];
	mov.u32 	%r25, %ctaid.x;
	mov.u32 	%r1, %ctaid.y;
	mov.u32 	%r2, %tid.x;
	mov.u32 	%r3, %tid.y;
	mul.lo.s32 	%r27, %r22, %r1;
	shl.b32 	%r49, %r27, 4;
	shl.b32 	%r5, %r25, 4;
	add.s32 	%r28, %r22, %r49;
	add.s32 	%r6, %r28, -1;
	setp.ge.s32 	%p1, %r49, %r6;
	add.s32 	%r29, %r5, %r24;
	add.s32 	%r7, %r29, -1;
	setp.ge.s32 	%p2, %r5, %r7;
	mov.f32 	%f62, 0f00000000;
	or.pred  	%p3, %p1, %p2;
	@%p3 bra 	$L__BB0_7;
	mul.lo.s32 	%r30, %r3, 68;
	mov.u32 	%r31, _ZZ24MatrixMulSharedMemKernelPfS_S_iiE2As;
	add.s32 	%r8, %r31, %r30;
	shl.b32 	%r32, %r2, 2;
	add.s32 	%r9, %r8, %r32;
	mov.u32 	%r33, _ZZ24MatrixMulSharedMemKernelPfS_S_iiE2Bs;
	add.s32 	%r11, %r33, %r32;
	add.s32 	%r10, %r11, %r30;
	cvta.to.global.u64 	%rd1, %rd3;
	cvta.to.global.u64 	%rd2, %rd4;
	mov.f32 	%f62, 0f00000000;
	mov.u32 	%r48, %r5;
$L__BB0_2:
	div.s32 	%r34, %r49, %r22;
	add.s32 	%r14, %r34, %r3;
	mul.lo.s32 	%r35, %r34, %r22;
	sub.s32 	%r36, %r49, %r35;
	add.s32 	%r37, %r36, %r2;
	max.s32 	%r38, %r14, %r37;
	setp.ge.s32 	%p4, %r38, %r22;
	mov.f32 	%f60, 0f00000000;
	@%p4 bra 	$L__BB0_4;
	mad.lo.s32 	%r39, %r14, %r22, %r37;
	mul.wide.s32 	%rd6, %r39, 4;
	add.s64 	%rd7, %rd1, %rd6;
	ld.global.f32 	%f60, [%rd7];
$L__BB0_4:
	st.shared.f32 	[%r9], %f60;
	div.s32 	%r40, %r48, %r24;
	add.s32 	%r16, %r40, %r3;
	mul.lo.s32 	%r41, %r40, %r24;
	sub.s32 	%r42, %r48, %r41;
	add.s32 	%r43, %r42, %r2;
	setp.ge.s32 	%p5, %r16, %r22;
	setp.ge.s32 	%p6, %r43, %r24;
	mov.f32 	%f61, 0f00000000;
	or.pred  	%p7, %p5, %p6;
	@%p7 bra 	$L__BB0_6;
	mad.lo.s32 	%r44, %r16, %r24, %r43;
	mul.wide.s32 	%rd8, %r44, 4;
	add.s64 	%rd9, %rd2, %rd8;
	ld.global.f32 	%f61, [%rd9];
$L__BB0_6:
	st.shared.f32 	[%r10], %f61;
	bar.sync 	0;
	ld.shared.f32 	%f12, [%r8];
	ld.shared.f32 	%f13, [%r11];
	fma.rn.f32 	%f14, %f12, %f13, %f62;
	ld.shared.f32 	%f15, [%r8+4];
	ld.shared.f32 	%f16, [%r11+68];
	fma.rn.f32 	%f17, %f15, %f16, %f14;
	ld.shared.f32 	%f18, [%r8+8];
	ld.shared.f32 	%f19, [%r11+136];
	fma.rn.f32 	%f20, %f18, %f19, %f17;
	ld.shared.f32 	%f21, [%r8+12];
	ld.shared.f32 	%f22, [%r11+204];
	fma.rn.f32 	%f23, %f21, %f22, %f20;
	ld.shared.f32 	%f24, [%r8+16];
	ld.shared.f32 	%f25, [%r11+272];
	fma.rn.f32 	%f26, %f24, %f25, %f23;
	ld.shared.f32 	%f27, [%r8+20];
	ld.shared.f32 	%f28, [%r11+340];
	fma.rn.f32 	%f29, %f27, %f28, %f26;
	ld.shared.f32 	%f30, [%r8+24];
	ld.shared.f32 	%f31, [%r11+408];
	fma.rn.f32 	%f32, %f30, %f31, %f29;
	ld.shared.f32 	%f33, [%r8+28];
	ld.shared.f32 	%f34, [%r11+476];
	fma.rn.f32 	%f35, %f33, %f34, %f32;
	ld.shared.f32 	%f36, [%r8+32];
	ld.shared.f32 	%f37, [%r11+544];
	fma.rn.f32 	%f38, %f36, %f37, %f35;
	ld.shared.f32 	%f39, [%r8+36];
	ld.shared.f32 	%f40, [%r11+612];
	fma.rn.f32 	%f41, %f39, %f40, %f38;
	ld.shared.f32 	%f42, [%r8+40];
	ld.shared.f32 	%f43, [%r11+680];
	fma.rn.f32 	%f44, %f42, %f43, %f41;
	ld.shared.f32 	%f45, [%r8+44];
	ld.shared.f32 	%f46, [%r11+748];
	fma.rn.f32 	%f47, %f45, %f46, %f44;
	ld.shared.f32 	%f48, [%r8+48];
	ld.shared.f32 	%f49, [%r11+816];
	fma.rn.f32 	%f50, %f48, %f49, %f47;
	ld.shared.f32 	%f51, [%r8+52];
	ld.shared.f32 	%f52, [%r11+884];
	fma.rn.f32 	%f53, %f51, %f52, %f50;
	ld.shared.f32 	%f54, [%r8+56];
	ld.shared.f32 	%f55, [%r11+952];
	fma.rn.f32 	%f56, %f54, %f55, %f53;
	ld.shared.f32 	%f57, [%r8+60];
	ld.shared.f32 	%f58, [%r11+1020];
	fma.rn.f32 	%f62, %f57, %f58, %f56;
	bar.sync 	0;
	add.s32 	%r49, %r49, 16;
	add.s32 	%r48, %r48, 16;
	setp.lt.s32 	%p8, %r49, %r6;
	setp.lt.s32 	%p9, %r48, %r7;
	and.pred  	%p10, %p8, %p9;
	@%p10 bra 	$L__BB0_2;
$L__BB0_7:
	shl.b32 	%r45, %r1, 4;
	add.s32 	%r20, %r45, %r3;
	add.s32 	%r21, %r5, %r2;
	setp.ge.s32 	%p11, %r20, %r22;
	setp.ge.s32 	%p12, %r21, %r24;
	or.pred  	%p13, %p11, %p12;
	@%p13 bra 	$L__BB0_9;
	mad.lo.s32 	%r47, %r24, %r20, %r21;
	cvta.to.global.u64 	%rd10, %rd5;
	mul.wide.u32 	%rd11, %r47, 4;
	add.s64 	%rd12, %rd10, %rd11;
	st.global.f32 	[%rd12], %f62;
$L__BB0_9:
	ret;

}


// ===== COMPILED SASS (sm_100) =====

	.target	sm_100

	.elftype	@"ET_EXEC"


//--------------------- .note.nv.tkinfo           --------------------------
	.section	.note.nv.tkinfo,"",@"SHT_NOTE"
	.sectionflags	@"SHF_NOTE_NV_TKINFO"
	.tkinfo
        /*0018*/ 	.word	0x00000002
        /*0030*/ 	.string	""
        /*0030*/ 	.string	"ptxas"
        /*0030*/ 	.string	"Cuda compilation tools, release 13.0, V13.0.88"
        /*0030*/ 	.string	"Build cuda_13.0.r13.0/compiler.36424714_0"
        /*0030*/ 	.string	"-arch sm_100 -m 64 "



//--------------------- .note.nv.cuinfo           --------------------------
	.section	.note.nv.cuinfo,"",@"SHT_NOTE"
	.sectionflags	@"SHF_NOTE_NV_CUINFO"
        /*0018*/ 	.short	0x0002
        /*001a*/ 	.short	0x0064
        /*001c*/ 	.short	0x0082
	.zero		2


//--------------------- .nv.info                  --------------------------
	.section	.nv.info,"",@"SHT_CUDA_INFO"
	.align	4


	//----- nvinfo : EIATTR_REGCOUNT
	.align		4
        /*0000*/ 	.byte	0x04, 0x2f
        /*0002*/ 	.short	(.L_1 - .L_0)
	.align		4
.L_0:
        /*0004*/ 	.word	index@(_Z24MatrixMulSharedMemKernelPfS_S_ii)
        /*0008*/ 	.word	0x0000001f


	//----- nvinfo : EIATTR_FRAME_SIZE
	.align		4
.L_1:
        /*000c*/ 	.byte	0x04, 0x11
        /*000e*/ 	.short	(.L_3 - .L_2)
	.align		4
.L_2:
        /*0010*/ 	.word	index@(_Z24MatrixMulSharedMemKernelPfS_S_ii)
        /*0014*/ 	.word	0x00000000


	//----- nvinfo : EIATTR_MIN_STACK_SIZE
	.align		4
.L_3:
        /*0018*/ 	.byte	0x04, 0x12
        /*001a*/ 	.short	(.L_5 - .L_4)
	.align		4
.L_4:
        /*001c*/ 	.word	index@(_Z24MatrixMulSharedMemKernelPfS_S_ii)
        /*0020*/ 	.word	0x00000000
.L_5:


//--------------------- .nv.compat                --------------------------
	.section	.nv.compat,"",@"SHT_CUDA_COMPAT_INFO"
	.align	4
        /*0000*/ 	.byte	0x02, 0x09, 0x00, 0x00, 0x02, 0x02, 0x01, 0x00, 0x02, 0x05, 0x05, 0x00, 0x03, 0x07, 0x01, 0x01
        /*0010*/ 	.byte	0x02, 0x03, 0x00, 0x00, 0x02, 0x06, 0x01, 0x00, 0x04, 0x0b, 0x08, 0x00, 0x09, 0x00, 0x00, 0x00
        /*0020*/ 	.byte	0x00, 0x00, 0x00, 0x00


//--------------------- .nv.info._Z24MatrixMulSharedMemKernelPfS_S_ii --------------------------
	.section	.nv.info._Z24MatrixMulSharedMemKernelPfS_S_ii,"",@"SHT_CUDA_INFO"
	.sectionflags	@""
	.align	4


	//----- nvinfo : EIATTR_CUDA_API_VERSION
	.align		4
        /*0000*/ 	.byte	0x04, 0x37
        /*0002*/ 	.short	(.L_7 - .L_6)
.L_6:
        /*0004*/ 	.word	0x00000082


	//----- nvinfo : EIATTR_KPARAM_INFO
	.align		4
.L_7:
        /*0008*/ 	.byte	0x04, 0x17
        /*000a*/ 	.short	(.L_9 - .L_8)
.L_8:
        /*000c*/ 	.word	0x00000000
        /*0010*/ 	.short	0x0004
        /*0012*/ 	.short	0x001c
        /*0014*/ 	.byte	0x00, 0xf0, 0x11, 0x00


	//----- nvinfo : EIATTR_KPARAM_INFO
	.align		4
.L_9:
        /*0018*/ 	.byte	0x04, 0x17
        /*001a*/ 	.short	(.L_11 - .L_10)
.L_10:
        /*001c*/ 	.word	0x00000000
        /*0020*/ 	.short	0x0003
        /*0022*/ 	.short	0x0018
        /*0024*/ 	.byte	0x00, 0xf0, 0x11, 0x00


	//----- nvinfo : EIATTR_KPARAM_INFO
	.align		4
.L_11:
        /*0028*/ 	.byte	0x04, 0x17
        /*002a*/ 	.short	(.L_13 - .L_12)
.L_12:
        /*002c*/ 	.word	0x00000000
        /*0030*/ 	.short	0x0002
        /*0032*/ 	.short	0x0010
        /*0034*/ 	.byte	0x00, 0xf5, 0x21, 0x00


	//----- nvinfo : EIATTR_KPARAM_INFO
	.align		4
.L_13:
        /*0038*/ 	.byte	0x04, 0x17
        /*003a*/ 	.short	(.L_15 - .L_14)
.L_14:
        /*003c*/ 	.word	0x00000000
        /*0040*/ 	.short	0x0001
        /*0042*/ 	.short	0x0008
        /*0044*/ 	.byte	0x00, 0xf5, 0x21, 0x00


	//----- nvinfo : EIATTR_KPARAM_INFO
	.align		4
.L_15:
        /*0048*/ 	.byte	0x04, 0x17
        /*004a*/ 	.short	(.L_17 - .L_16)
.L_16:
        /*004c*/ 	.word	0x00000000
        /*0050*/ 	.short	0x0000
        /*0052*/ 	.short	0x0000
        /*0054*/ 	.byte	0x00, 0xf5, 0x21, 0x00


	//----- nvinfo : EIATTR_SPARSE_MMA_MASK
	.align		4
.L_17:
        /*0058*/ 	.byte	0x03, 0x50
        /*005a*/ 	.short	0x0000


	//----- nvinfo : EIATTR_MAXREG_COUNT
	.align		4
        /*005c*/ 	.byte	0x03, 0x1b
        /*005e*/ 	.short	0x00ff


	//----- nvinfo : EIATTR_NUM_BARRIERS
	.align		4
        /*0060*/ 	.byte	0x02, 0x4c
        /*0062*/ 	.byte	0x01
	.zero		1


	//----- nvinfo : EIATTR_MERCURY_ISA_VERSION
	.align		4
        /*0064*/ 	.byte	0x03, 0x5f
        /*0066*/ 	.short	0x0101


	//----- nvinfo : EIATTR_VRC_CTA_INIT_COUNT
	.align		4
        /*0068*/ 	.byte	0x02, 0x4a
	.zero		1
	.zero		1


	//----- nvinfo : EIATTR_EXIT_INSTR_OFFSETS
	.align		4
        /*006c*/ 	.byte	0x04, 0x1c
        /*006e*/ 	.short	(.L_19 - .L_18)


	//   ....[0]....
.L_18:
        /*0070*/ 	.word	0x00000a40


	//   ....[1]....
        /*0074*/ 	.word	0x00000a90


	//----- nvinfo : EIATTR_CBANK_PARAM_SIZE
	.align		4
.L_19:
        /*0078*/ 	.byte	0x03, 0x19
        /*007a*/ 	.short	0x0020


	//----- nvinfo : EIATTR_PARAM_CBANK
	.align		4
        /*007c*/ 	.byte	0x04, 0x0a
        /*007e*/ 	.short	(.L_21 - .L_20)
	.align		4
.L_20:
        /*0080*/ 	.word	index@(.nv.constant0._Z24MatrixMulSharedMemKernelPfS_S_ii)
        /*0084*/ 	.short	0x0380
        /*0086*/ 	.short	0x0020


	//----- nvinfo : EIATTR_SW_WAR
	.align		4
.L_21:
        /*0088*/ 	.byte	0x04, 0x36
        /*008a*/ 	.short	(.L_23 - .L_22)
.L_22:
        /*008c*/ 	.word	0x00000008
.L_23:


//--------------------- .nv.callgraph             --------------------------
	.section	.nv.callgraph,"",@"SHT_CUDA_CALLGRAPH"
	.align	4
	.sectionentsize	8
	.align		4
        /*0000*/ 	.word	0x00000000
	.align		4
        /*0004*/ 	.word	0xffffffff
	.align		4
        /*0008*/ 	.word	0x00000000
	.align		4
        /*000c*/ 	.word	0xfffffffe
	.align		4
        /*0010*/ 	.word	0x00000000
	.align		4
        /*0014*/ 	.word	0xfffffffd
	.align		4
        /*0018*/ 	.word	0x00000000
	.align		4
        /*001c*/ 	.word	0xfffffffc


//--------------------- .text._Z24MatrixMulSharedMemKernelPfS_S_ii --------------------------
	.section	.text._Z24MatrixMulSharedMemKernelPfS_S_ii,"ax",@progbits
	.align	128
        .global         _Z24MatrixMulSharedMemKernelPfS_S_ii
        .type           _Z24MatrixMulSharedMemKernelPfS_S_ii,@function
        .size           _Z24MatrixMulSharedMemKernelPfS_S_ii,(.L_x_3 - _Z24MatrixMulSharedMemKernelPfS_S_ii)
        .other          _Z24MatrixMulSharedMemKernelPfS_S_ii,@"STO_CUDA_ENTRY STV_DEFAULT"
_Z24MatrixMulSharedMemKernelPfS_S_ii:
.text._Z24MatrixMulSharedMemKernelPfS_S_ii:
[----:B------:R-:W-:Y:S01]  /*0000*/  LDC R1, c[0x0][0x37c] ;  /* 0x0000df00ff017b82 */ /* 0x000fe20000000800 */
[----:B------:R-:W0:Y:S07]  /*0010*/  S2R R0, SR_CTAID.Y ;  /* 0x0000000000007919 */ /* 0x000e2e0000002600 */
[----:B------:R-:W1:Y:S01]  /*0020*/  S2UR UR4, SR_CTAID.X ;  /* 0x00000000000479c3 */ /* 0x000e620000002500 */
[----:B------:R-:W2:Y:S01]  /*0030*/  LDCU.64 UR6, c[0x0][0x398] ;  /* 0x00007300ff0677ac */ /* 0x000ea20008000a00 */
[----:B------:R-:W-:Y:S01]  /*0040*/  IMAD.MOV.U32 R18, RZ, RZ, RZ ;  /* 0x000000ffff127224 */ /* 0x000fe200078e00ff */
[----:B------:R-:W3:Y:S01]  /*0050*/  S2R R6, SR_TID.X ;  /* 0x0000000000067919 */ /* 0x000ee20000002100 */
[----:B------:R-:W4:Y:S01]  /*0060*/  S2R R7, SR_TID.Y ;  /* 0x0000000000077919 */ /* 0x000f220000002200 */
[----:B--2---:R-:W-:Y:S01]  /*0070*/  MOV R19, UR6 ;  /* 0x0000000600137c02 */ /* 0x004fe20008000f00 */
[----:B------:R-:W-:Y:S01]  /*0080*/  IMAD.U32 R20, RZ, RZ, UR7 ;  /* 0x00000007ff147e24 */ /* 0x000fe2000f8e00ff */
[----:B------:R-:W2:Y:S01]  /*0090*/  LDCU.64 UR6, c[0x0][0x358] ;  /* 0x00006b00ff0677ac */ /* 0x000ea20008000a00 */
[----:B-1----:R-:W-:-:S02]  /*00a0*/  USHF.L.U32 UR4, UR4, 0x4, URZ ;  /* 0x0000000404047899 */ /* 0x002fc400080006ff */
[----:B0-----:R-:W-:-:S04]  /*00b0*/  IMAD R16, R0, R19, RZ ;  /* 0x0000001300107224 */ /* 0x001fc800078e02ff */
[----:B------:R-:W-:Y:S01]  /*00c0*/  IADD3 R8, PT, PT, R20, UR4, RZ ;  /* 0x0000000414087c10 */ /* 0x000fe2000fffe0ff */
[----:B------:R-:W-:-:S03]  /*00d0*/  IMAD.SHL.U32 R16, R16, 0x10, RZ ;  /* 0x0000001010107824 */ /* 0x000fc600078e00ff */
[----:B------:R-:W-:Y:S01]  /*00e0*/  IADD3 R8, PT, PT, R8, -0x1, RZ ;  /* 0xffffffff08087810 */ /* 0x000fe20007ffe0ff */
[----:B------:R-:W-:-:S03]  /*00f0*/  IMAD.IADD R9, R16, 0x1, R19 ;  /* 0x0000000110097824 */ /* 0x000fc600078e0213 */
[----:B------:R-:W-:Y:S02]  /*0100*/  ISETP.LE.AND P0, PT, R8, UR4, PT ;  /* 0x0000000408007c0c */ /* 0x000fe4000bf03270 */
[----:B------:R-:W-:-:S04]  /*0110*/  IADD3 R9, PT, PT, R9, -0x1, RZ ;  /* 0xffffffff09097810 */ /* 0x000fc80007ffe0ff */
[----:B------:R-:W-:-:S13]  /*0120*/  ISETP.GE.OR P0, PT, R16, R9, P0 ;  /* 0x000000091000720c */ /* 0x000fda0000706670 */
[----:B--234-:R-:W-:Y:S05]  /*0130*/  @P0 BRA `(.L_x_0) ;  /* 0x0000000800300947 */ /* 0x01cfea0003800000 */
[----:B------:R-:W-:Y:S01]  /*0140*/  IABS R11, R19 ;  /* 0x00000013000b7213 */ /* 0x000fe20000000000 */
[----:B------:R-:W0:Y:S01]  /*0150*/  S2R R5, SR_CgaCtaId ;  /* 0x0000000000057919 */ /* 0x000e220000008800 */
[----:B------:R-:W1:Y:S01]  /*0160*/  LDC R19, c[0x0][0x398] ;  /* 0x0000e600ff137b82 */ /* 0x000e620000000800 */
[----:B------:R-:W-:Y:S01]  /*0170*/  MOV R2, 0x400 ;  /* 0x0000040000027802 */ /* 0x000fe20000000f00 */
[----:B------:R-:W2:Y:S01]  /*0180*/  I2F.RP R4, R11 ;  /* 0x0000000b00047306 */ /* 0x000ea20000209400 */
[----:B------:R-:W-:Y:S02]  /*0190*/  IMAD.MOV.U32 R18, RZ, RZ, RZ ;  /* 0x000000ffff127224 */ /* 0x000fe400078e00ff */
[----:B------:R-:W-:-:S03]  /*01a0*/  IADD3 R3, PT, PT, R2, 0x440, RZ ;  /* 0x0000044002037810 */ /* 0x000fc60007ffe0ff */
[----:B------:R-:W3:Y:S02]  /*01b0*/  LDC R20, c[0x0][0x39c] ;  /* 0x0000e700ff147b82 */ /* 0x000ee40000000800 */
[----:B--2---:R-:W2:Y:S01]  /*01c0*/  MUFU.RCP R4, R4 ;  /* 0x0000000400047308 */ /* 0x004ea20000001000 */
[C---:B0-----:R-:W-:Y:S02]  /*01d0*/  LEA R2, R5.reuse, R2, 0x18 ;  /* 0x0000000205027211 */ /* 0x041fe400078ec0ff */
[----:B------:R-:W-:Y:S02]  /*01e0*/  LEA R3, R5, R3, 0x18 ;  /* 0x0000000305037211 */ /* 0x000fe400078ec0ff */
[----:B--2---:R-:W-:Y:S02]  /*01f0*/  IADD3 R12, PT, PT, R4, 0xffffffe, RZ ;  /* 0x0ffffffe040c7810 */ /* 0x004fe40007ffe0ff */
[----:B------:R-:W-:Y:S02]  /*0200*/  LEA R14, R6, R3, 0x2 ;  /* 0x00000003060e7211 */ /* 0x000fe400078e10ff */
[----:B------:R0:W2:Y:S02]  /*0210*/  F2I.FTZ.U32.TRUNC.NTZ R13, R12 ;  /* 0x0000000c000d7305 */ /* 0x0000a4000021f000 */
[----:B0-----:R-:W-:-:S02]  /*0220*/  IMAD.MOV.U32 R12, RZ, RZ, RZ ;  /* 0x000000ffff0c7224 */ /* 0x001fc400078e00ff */
[----:B--2---:R-:W-:-:S04]  /*0230*/  IMAD.MOV R10, RZ, RZ, -R13 ;  /* 0x000000ffff0a7224 */ /* 0x004fc800078e0a0d */
[----:B------:R-:W-:Y:S02]  /*0240*/  IMAD R15, R10, R11, RZ ;  /* 0x0000000b0a0f7224 */ /* 0x000fe400078e02ff */
[----:B------:R-:W-:Y:S02]  /*0250*/  IMAD R10, R7, 0x44, R14 ;  /* 0x00000044070a7824 */ /* 0x000fe400078e020e */
[----:B------:R-:W-:Y:S01]  /*0260*/  IMAD.HI.U32 R12, R13, R15, R12 ;  /* 0x0000000f0d0c7227 */ /* 0x000fe200078e000c */
[----:B------:R-:W-:-:S03]  /*0270*/  MOV R15, UR4 ;  /* 0x00000004000f7c02 */ /* 0x000fc60008000f00 */
[----:B------:R-:W-:-:S04]  /*0280*/  IMAD R13, R7, 0x44, R2 ;  /* 0x00000044070d7824 */ /* 0x000fc800078e0202 */
[----:B-1-3--:R-:W-:-:S07]  /*0290*/  IMAD R17, R6, 0x4, R13 ;  /* 0x0000000406117824 */ /* 0x00afce00078e020d */
.L_x_1:
[----:B------:R-:W-:Y:S01]  /*02a0*/  IABS R4, R20 ;  /* 0x0000001400047213 */ /* 0x000fe20000000000 */
[----:B------:R-:W-:Y:S01]  /*02b0*/  IMAD.MOV.U32 R24, RZ, RZ, RZ ;  /* 0x000000ffff187224 */ /* 0x000fe200078e00ff */
[----:B------:R-:W-:Y:S02]  /*02c0*/  IABS R23, R16 ;  /* 0x0000001000177213 */ /* 0x000fe40000000000 */
[----:B------:R-:W0:Y:S01]  /*02d0*/  I2F.RP R22, R4 ;  /* 0x0000000400167306 */ /* 0x000e220000209400 */
[----:B------:R-:W-:Y:S02]  /*02e0*/  IABS R21, R19 ;  /* 0x0000001300157213 */ /* 0x000fe40000000000 */
[----:B------:R-:W-:-:S05]  /*02f0*/  IMAD.HI.U32 R5, R12, R23, RZ ;  /* 0x000000170c057227 */ /* 0x000fca00078e00ff */
[----:B0-----:R-:W0:Y:S02]  /*0300*/  MUFU.RCP R22, R22 ;  /* 0x0000001600167308 */ /* 0x001e240000001000 */
[----:B0-----:R-:W-:Y:S02]  /*0310*/  IADD3 R2, PT, PT, R22, 0xffffffe, RZ ;  /* 0x0ffffffe16027810 */ /* 0x001fe40007ffe0ff */
[----:B------:R-:W-:-:S04]  /*0320*/  IADD3 R22, PT, PT, -R5, RZ, RZ ;  /* 0x000000ff05167210 */ /* 0x000fc80007ffe1ff */
[----:B------:R0:W1:Y:S01]  /*0330*/  F2I.FTZ.U32.TRUNC.NTZ R3, R2 ;  /* 0x0000000200037305 */ /* 0x000062000021f000 */
[----:B------:R-:W-:-:S05]  /*0340*/  IMAD R22, R21, R22, R23 ;  /* 0x0000001615167224 */ /* 0x000fca00078e0217 */
[----:B------:R-:W-:Y:S01]  /*0350*/  ISETP.GT.U32.AND P0, PT, R11, R22, PT ;  /* 0x000000160b00720c */ /* 0x000fe20003f04070 */
[----:B0-----:R-:W-:Y:S02]  /*0360*/  IMAD.MOV.U32 R2, RZ, RZ, RZ ;  /* 0x000000ffff027224 */ /* 0x001fe400078e00ff */
[----:B-1----:R-:W-:-:S04]  /*0370*/  IMAD.MOV R25, RZ, RZ, -R3 ;  /* 0x000000ffff197224 */ /* 0x002fc800078e0a03 */
[----:B------:R-:W-:-:S06]  /*0380*/  IMAD R25, R25, R4, RZ ;  /* 0x0000000419197224 */ /* 0x000fcc00078e02ff */
[----:B------:R-:W-:Y:S02]  /*0390*/  @!P0 IMAD.IADD R22, R22, 0x1, -R21 ;  /* 0x0000000116168824 */ /* 0x000fe400078e0a15 */
[----:B------:R-:W-:Y:S01]  /*03a0*/  IMAD.HI.U32 R2, R3, R25, R2 ;  /* 0x0000001903027227 */ /* 0x000fe200078e0002 */
[----:B------:R-:W-:Y:S02]  /*03b0*/  IABS R3, R15 ;  /* 0x0000000f00037213 */ /* 0x000fe40000000000 */
[----:B------:R-:W-:Y:S01]  /*03c0*/  ISETP.GE.U32.AND P5, PT, R22, R11, PT ;  /* 0x0000000b1600720c */ /* 0x000fe20003fa6070 */
[----:B------:R-:W-:Y:S01]  /*03d0*/  @!P0 VIADD R5, R5, 0x1 ;  /* 0x0000000105058836 */ /* 0x000fe20000000000 */
[----:B------:R-:W-:Y:S01]  /*03e0*/  ISETP.NE.AND P0, PT, R19, RZ, PT ;  /* 0x000000ff1300720c */ /* 0x000fe20003f05270 */
[----:B------:R-:W-:-:S05]  /*03f0*/  IMAD.HI.U32 R2, R2, R3, RZ ;  /* 0x0000000302027227 */ /* 0x000fca00078e00ff */
[----:B------:R-:W-:-:S05]  /*0400*/  IADD3 R23, PT, PT, -R2, RZ, RZ ;  /* 0x000000ff02177210 */ /* 0x000fca0007ffe1ff */
[----:B------:R-:W-:Y:S02]  /*0410*/  IMAD R3, R4, R23, R3 ;  /* 0x0000001704037224 */ /* 0x000fe400078e0203 */
[----:B------:R-:W-:-:S03]  /*0420*/  @P5 VIADD R5, R5, 0x1 ;  /* 0x0000000105055836 */ /* 0x000fc60000000000 */
[----:B------:R-:W-:-:S13]  /*0430*/  ISETP.GT.U32.AND P4, PT, R4, R3, PT ;  /* 0x000000030400720c */ /* 0x000fda0003f84070 */
[-C--:B------:R-:W-:Y:S02]  /*0440*/  @!P4 IADD3 R3, PT, PT, R3, -R4.reuse, RZ ;  /* 0x800000040303c210 */ /* 0x080fe40007ffe0ff */
[----:B------:R-:W-:Y:S02]  /*0450*/  @!P4 IADD3 R2, PT, PT, R2, 0x1, RZ ;  /* 0x000000010202c810 */ /* 0x000fe40007ffe0ff */
[----:B------:R-:W-:Y:S02]  /*0460*/  ISETP.GE.U32.AND P3, PT, R3, R4, PT ;  /* 0x000000040300720c */ /* 0x000fe40003f66070 */
[----:B------:R-:W-:Y:S02]  /*0470*/  LOP3.LUT R3, R16, R19, RZ, 0x3c, !PT ;  /* 0x0000001310037212 */ /* 0x000fe400078e3cff */
[----:B------:R-:W-:Y:S02]  /*0480*/  LOP3.LUT R4, R15, R20, RZ, 0x3c, !PT ;  /* 0x000000140f047212 */ /* 0x000fe400078e3cff */
[----:B------:R-:W-:-:S02]  /*0490*/  ISETP.GE.AND P2, PT, R3, RZ, PT ;  /* 0x000000ff0300720c */ /* 0x000fc40003f46270 */
[----:B------:R-:W-:Y:S02]  /*04a0*/  ISETP.GE.AND P1, PT, R4, RZ, PT ;  /* 0x000000ff0400720c */ /* 0x000fe40003f26270 */
[----:B------:R-:W-:-:S03]  /*04b0*/  ISETP.NE.AND P4, PT, R20, RZ, PT ;  /* 0x000000ff1400720c */ /* 0x000fc60003f85270 */
[----:B------:R-:W-:-:S05]  /*04c0*/  @P3 IADD3 R2, PT, PT, R2, 0x1, RZ ;  /* 0x0000000102023810 */ /* 0x000fca0007ffe0ff */
[----:B------:R-:W-:Y:S01]  /*04d0*/  IMAD.MOV.U32 R4, RZ, RZ, R2 ;  /* 0x000000ffff047224 */ /* 0x000fe200078e0002 */
[----:B------:R-:W-:Y:S02]  /*04e0*/  @!P2 IADD3 R5, PT, PT, -R5, RZ, RZ ;  /* 0x000000ff0505a210 */ /* 0x000fe40007ffe1ff */
[----:B------:R-:W-:Y:S02]  /*04f0*/  @!P0 LOP3.LUT R5, RZ, R19, RZ, 0x33, !PT ;  /* 0x00000013ff058212 */ /* 0x000fe400078e33ff */
[----:B------:R-:W-:Y:S02]  /*0500*/  @!P1 IADD3 R4, PT, PT, -R4, RZ, RZ ;  /* 0x000000ff04049210 */ /* 0x000fe40007ffe1ff */
[----:B------:R-:W-:Y:S01]  /*0510*/  @!P4 LOP3.LUT R4, RZ, R20, RZ, 0x33, !PT ;  /* 0x00000014ff04c212 */ /* 0x000fe200078e33ff */
[----:B------:R-:W-:Y:S01]  /*0520*/  IMAD.MOV R3, RZ, RZ, -R5 ;  /* 0x000000ffff037224 */ /* 0x000fe200078e0a05 */
[----:B------:R-:W-:Y:S02]  /*0530*/  IADD3 R22, PT, PT, R5, R7, RZ ;  /* 0x0000000705167210 */ /* 0x000fe40007ffe0ff */
[C---:B------:R-:W-:Y:S01]  /*0540*/  IADD3 R21, PT, PT, -R4.reuse, RZ, RZ ;  /* 0x000000ff04157210 */ /* 0x040fe20007ffe1ff */
[----:B------:R-:W-:Y:S01]  /*0550*/  IMAD R3, R19, R3, R16 ;  /* 0x0000000313037224 */ /* 0x000fe200078e0210 */
[----:B------:R-:W-:-:S03]  /*0560*/  IADD3 R23, PT, PT, R4, R7, RZ ;  /* 0x0000000704177210 */ /* 0x000fc60007ffe0ff */
[----:B------:R-:W-:Y:S02]  /*0570*/  IMAD R21, R20, R21, R15 ;  /* 0x0000001514157224 */ /* 0x000fe400078e020f */
[----:B------:R-:W-:-:S03]  /*0580*/  IMAD.IADD R3, R3, 0x1, R6 ;  /* 0x0000000103037824 */ /* 0x000fc600078e0206 */
[----:B------:R-:W-:Y:S02]  /*0590*/  IADD3 R25, PT, PT, R21, R6, RZ ;  /* 0x0000000615197210 */ /* 0x000fe40007ffe0ff */
[----:B------:R-:W-:Y:S02]  /*05a0*/  VIMNMX R2, PT, PT, R22, R3, !PT ;  /* 0x0000000316027248 */ /* 0x000fe40007fe0100 */
[----:B------:R-:W-:Y:S02]  /*05b0*/  ISETP.GE.AND P0, PT, R25, R20, PT ;  /* 0x000000141900720c */ /* 0x000fe40003f06270 */
[-C--:B------:R-:W-:Y:S02]  /*05c0*/  ISETP.GE.AND P1, PT, R2, R19.reuse, PT ;  /* 0x000000130200720c */ /* 0x080fe40003f26270 */
[----:B------:R-:W-:-:S11]  /*05d0*/  ISETP.GE.OR P0, PT, R23, R19, P0 ;  /* 0x000000131700720c */ /* 0x000fd60000706670 */
[----:B------:R-:W-:Y:S01]  /*05e0*/  @!P1 IMAD R21, R22, R19, R3 ;  /* 0x0000001316159224 */ /* 0x000fe200078e0203 */
[----:B------:R-:W0:Y:S01]  /*05f0*/  @!P1 LDC.64 R4, c[0x0][0x380] ;  /* 0x0000e000ff049b82 */ /* 0x000e220000000a00 */
[----:B------:R-:W-:-:S07]  /*0600*/  @!P0 IMAD R23, R23, R20, R25 ;  /* 0x0000001417178224 */ /* 0x000fce00078e0219 */
[----:B------:R-:W1:Y:S01]  /*0610*/  @!P0 LDC.64 R2, c[0x0][0x388] ;  /* 0x0000e200ff028b82 */ /* 0x000e620000000a00 */
[----:B0-----:R-:W-:-:S05]  /*0620*/  @!P1 IMAD.WIDE R4, R21, 0x4, R4 ;  /* 0x0000000415049825 */ /* 0x001fca00078e0204 */
[----:B------:R-:W2:Y:S01]  /*0630*/  @!P1 LDG.E R24, desc[UR6][R4.64] ;  /* 0x0000000604189981 */ /* 0x000ea2000c1e1900 */
[----:B-1----:R-:W-:-:S04]  /*0640*/  @!P0 IMAD.WIDE R2, R23, 0x4, R2 ;  /* 0x0000000417028825 */ /* 0x002fc800078e0202 */
[----:B------:R-:W-:-:S06]  /*0650*/  HFMA2 R23, -RZ, RZ, 0, 0 ;  /* 0x00000000ff177431 */ /* 0x000fcc00000001ff */
[----:B------:R-:W3:Y:S01]  /*0660*/  @!P0 LDG.E R23, desc[UR6][R2.64] ;  /* 0x0000000602178981 */ /* 0x000ee2000c1e1900 */
[----:B------:R-:W-:Y:S01]  /*0670*/  VIADD R15, R15, 0x10 ;  /* 0x000000100f0f7836 */ /* 0x000fe20000000000 */
[----:B------:R-:W-:-:S04]  /*0680*/  IADD3 R16, PT, PT, R16, 0x10, RZ ;  /* 0x0000001010107810 */ /* 0x000fc80007ffe0ff */
[----:B------:R-:W-:Y:S02]  /*0690*/  ISETP.GE.AND P0, PT, R16, R9, PT ;  /* 0x000000091000720c */ /* 0x000fe40003f06270 */
[----:B------:R-:W-:Y:S01]  /*06a0*/  ISETP.LT.AND P1, PT, R15, R8, PT ;  /* 0x000000080f00720c */ /* 0x000fe20003f21270 */
[----:B--2---:R-:W-:Y:S04]  /*06b0*/  STS [R17], R24 ;  /* 0x0000001811007388 */ /* 0x004fe80000000800 */
[----:B---3--:R-:W-:Y:S01]  /*06c0*/  STS [R10], R23 ;  /* 0x000000170a007388 */ /* 0x008fe20000000800 */
[----:B------:R-:W-:Y:S06]  /*06d0*/  BAR.SYNC.DEFER_BLOCKING 0x0 ;  /* 0x0000000000007b1d */ /* 0x000fec0000010000 */
[----:B------:R-:W-:Y:S04]  /*06e0*/  LDS R25, [R13] ;  /* 0x000000000d197984 */ /* 0x000fe80000000800 */
[----:B------:R-:W0:Y:S04]  /*06f0*/  LDS R26, [R14] ;  /* 0x000000000e1a7984 */ /* 0x000e280000000800 */
[----:B------:R-:W-:Y:S04]  /*0700*/  LDS R28, [R13+0x4] ;  /* 0x000004000d1c7984 */ /* 0x000fe80000000800 */
[----:B------:R-:W1:Y:S04]  /*0710*/  LDS R27, [R14+0x44] ;  /* 0x000044000e1b7984 */ /* 0x000e680000000800 */
[----:B------:R-:W-:Y:S04]  /*0720*/  LDS R22, [R13+0x8] ;  /* 0x000008000d167984 */ /* 0x000fe80000000800 */
[----:B------:R-:W2:Y:S04]  /*0730*/  LDS R21, [R14+0x88] ;  /* 0x000088000e157984 */ /* 0x000ea80000000800 */
[----:B------:R-:W-:Y:S04]  /*0740*/  LDS R4, [R13+0xc] ;  /* 0x00000c000d047984 */ /* 0x000fe80000000800 */
[----:B------:R-:W3:Y:S04]  /*0750*/  LDS R3, [R14+0xcc] ;  /* 0x0000cc000e037984 */ /* 0x000ee80000000800 */
[----:B------:R-:W-:Y:S04]  /*0760*/  LDS R2, [R13+0x10] ;  /* 0x000010000d027984 */ /* 0x000fe80000000800 */
[----:B------:R-:W4:Y:S04]  /*0770*/  LDS R5, [R14+0x110] ;  /* 0x000110000e057984 */ /* 0x000f280000000800 */
[----:B------:R-:W-:Y:S01]  /*0780*/  LDS R23, [R13+0x18] ;  /* 0x000018000d177984 */ /* 0x000fe20000000800 */
[----:B0-----:R-:W-:-:S03]  /*0790*/  FFMA R25, R25, R26, R18 ;  /* 0x0000001a19197223 */ /* 0x001fc60000000012 */
[----:B------:R-:W-:Y:S04]  /*07a0*/  LDS R24, [R13+0x3c] ;  /* 0x00003c000d187984 */ /* 0x000fe80000000800 */
[----:B------:R-:W-:Y:S01]  /*07b0*/  LDS R18, [R13+0x14] ;  /* 0x000014000d127984 */ /* 0x000fe20000000800 */
[----:B-1----:R-:W-:-:S04]  /*07c0*/  FFMA R25, R28, R27, R25 ;  /* 0x0000001b1c197223 */ /* 0x002fc80000000019 */
[----:B--2---:R-:W-:Y:S02]  /*07d0*/  FFMA R25, R22, R21, R25 ;  /* 0x0000001516197223 */ /* 0x004fe40000000019 */
[----:B------:R-:W0:Y:S04]  /*07e0*/  LDS R21, [R14+0x154] ;  /* 0x000154000e157984 */ /* 0x000e280000000800 */
[----:B------:R-:W1:Y:S01]  /*07f0*/  LDS R22, [R14+0x198] ;  /* 0x000198000e167984 */ /* 0x000e620000000800 */
[----:B---3--:R-:W-:-:S03]  /*0800*/  FFMA R25, R4, R3, R25 ;  /* 0x0000000304197223 */ /* 0x008fc60000000019 */
[----:B------:R-:W-:Y:S04]  /*0810*/  LDS R3, [R13+0x1c] ;  /* 0x00001c000d037984 */ /* 0x000fe80000000800 */
[----:B------:R-:W2:Y:S01]  /*0820*/  LDS R4, [R14+0x1dc] ;  /* 0x0001dc000e047984 */ /* 0x000ea20000000800 */
[----:B----4-:R-:W-:-:S03]  /*0830*/  FFMA R5, R2, R5, R25 ;  /* 0x0000000502057223 */ /* 0x010fc60000000019 */
[----:B------:R-:W-:Y:S01]  /*0840*/  LDS R2, [R13+0x20] ;  /* 0x000020000d027984 */ /* 0x000fe20000000800 */
[----:B0-----:R-:W-:-:S03]  /*0850*/  FFMA R18, R18, R21, R5 ;  /* 0x0000001512127223 */ /* 0x001fc60000000005 */
[----:B------:R-:W0:Y:S01]  /*0860*/  LDS R5, [R14+0x220] ;  /* 0x000220000e057984 */ /* 0x000e220000000800 */
[----:B-1----:R-:W-:-:S03]  /*0870*/  FFMA R22, R23, R22, R18 ;  /* 0x0000001617167223 */ /* 0x002fc60000000012 */
[----:B------:R-:W-:Y:S04]  /*0880*/  LDS R18, [R13+0x24] ;  /* 0x000024000d127984 */ /* 0x000fe80000000800 */
[----:B------:R-:W1:Y:S01]  /*0890*/  LDS R21, [R14+0x264] ;  /* 0x000264000e157984 */ /* 0x000e620000000800 */
[----:B--2---:R-:W-:-:S03]  /*08a0*/  FFMA R25, R3, R4, R22 ;  /* 0x0000000403197223 */ /* 0x004fc60000000016 */
[----:B------:R-:W-:Y:S04]  /*08b0*/  LDS R23, [R13+0x28] ;  /* 0x000028000d177984 */ /* 0x000fe80000000800 */
[----:B------:R-:W2:Y:S04]  /*08c0*/  LDS R22, [R14+0x2a8] ;  /* 0x0002a8000e167984 */ /* 0x000ea80000000800 */
[----:B------:R-:W-:Y:S04]  /*08d0*/  LDS R3, [R13+0x2c] ;  /* 0x00002c000d037984 */ /* 0x000fe80000000800 */
[----:B------:R-:W3:Y:S01]  /*08e0*/  LDS R4, [R14+0x2ec] ;  /* 0x0002ec000e047984 */ /* 0x000ee20000000800 */
[----:B0-----:R-:W-:-:S03]  /*08f0*/  FFMA R5, R2, R5, R25 ;  /* 0x0000000502057223 */ /* 0x001fc60000000019 */
[----:B------:R-:W-:Y:S01]  /*0900*/  LDS R2, [R14+0x330] ;  /* 0x000330000e027984 */ /* 0x000fe20000000800 */
[----:B-1----:R-:W-:-:S03]  /*0910*/  FFMA R18, R18, R21, R5 ;  /* 0x0000001512127223 */ /* 0x002fc60000000005 */
[----:B------:R-:W0:Y:S04]  /*0920*/  LDS R5, [R13+0x30] ;  /* 0x000030000d057984 */ /* 0x000e280000000800 */
[----:B------:R-:W-:Y:S01]  /*0930*/  LDS R21, [R14+0x374] ;  /* 0x000374000e157984 */ /* 0x000fe20000000800 */
[----:B--2---:R-:W-:-:S03]  /*0940*/  FFMA R22, R23, R22, R18 ;  /* 0x0000001617167223 */ /* 0x004fc60000000012 */
[----:B------:R-:W1:Y:S04]  /*0950*/  LDS R18, [R13+0x34] ;  /* 0x000034000d127984 */ /* 0x000e680000000800 */
[----:B------:R-:W-:Y:S01]  /*0960*/  LDS R23, [R14+0x3fc] ;  /* 0x0003fc000e177984 */ /* 0x000fe20000000800 */
[----:B---3--:R-:W-:-:S03]  /*0970*/  FFMA R4, R3, R4, R22 ;  /* 0x0000000403047223 */ /* 0x008fc60000000016 */
[----:B------:R-:W-:Y:S04]  /*0980*/  LDS R22, [R13+0x38] ;  /* 0x000038000d167984 */ /* 0x000fe80000000800 */
[----:B------:R-:W2:Y:S01]  /*0990*/  LDS R3, [R14+0x3b8] ;  /* 0x0003b8000e037984 */ /* 0x000ea20000000800 */
[----:B0-----:R-:W-:-:S04]  /*09a0*/  FFMA R5, R5, R2, R4 ;  /* 0x0000000205057223 */ /* 0x001fc80000000004 */
[----:B-1----:R-:W-:-:S04]  /*09b0*/  FFMA R5, R18, R21, R5 ;  /* 0x0000001512057223 */ /* 0x002fc80000000005 */
[----:B--2---:R-:W-:-:S04]  /*09c0*/  FFMA R3, R22, R3, R5 ;  /* 0x0000000316037223 */ /* 0x004fc80000000005 */
[----:B------:R-:W-:Y:S01]  /*09d0*/  FFMA R18, R24, R23, R3 ;  /* 0x0000001718127223 */ /* 0x000fe20000000003 */
[----:B------:R-:W-:Y:S06]  /*09e0*/  BAR.SYNC.DEFER_BLOCKING 0x0 ;  /* 0x0000000000007b1d */ /* 0x000fec0000010000 */
[----:B------:R-:W-:Y:S05]  /*09f0*/  @!P0 BRA P1, `(.L_x_1) ;  /* 0xfffffff800288947 */ /* 0x000fea000083ffff */
.L_x_0:
[----:B------:R-:W-:Y:S02]  /*0a00*/  IADD3 R5, PT, PT, R6, UR4, RZ ;  /* 0x0000000406057c10 */ /* 0x000fe4000fffe0ff */
[----:B------:R-:W-:Y:S02]  /*0a10*/  LEA R0, R0, R7, 0x4 ;  /* 0x0000000700007211 */ /* 0x000fe400078e20ff */
[----:B------:R-:W-:-:S04]  /*0a20*/  ISETP.GE.AND P0, PT, R5, R20, PT ;  /* 0x000000140500720c */ /* 0x000fc80003f06270 */
[----:B------:R-:W-:-:S13]  /*0a30*/  ISETP.GE.OR P0, PT, R0, R19, P0 ;  /* 0x000000130000720c */ /* 0x000fda0000706670 */
[----:B------:R-:W-:Y:S05]  /*0a40*/  @P0 EXIT ;  /* 0x000000000000094d */ /* 0x000fea0003800000 */
[----:B------:R-:W0:Y:S01]  /*0a50*/  LDC.64 R2, c[0x0][0x390] ;  /* 0x0000e400ff027b82 */ /* 0x000e220000000a00 */
[----:B------:R-:W-:-:S04]  /*0a60*/  IMAD R5, R0, R20, R5 ;  /* 0x0000001400057224 */ /* 0x000fc800078e0205 */
[----:B0-----:R-:W-:-:S05]  /*0a70*/  IMAD.WIDE.U32 R2, R5, 0x4, R2 ;  /* 0x0000000405027825 */ /* 0x001fca00078e0002 */
[----:B------:R-:W-:Y:S01]  /*0a80*/  STG.E desc[UR6][R2.64], R18 ;  /* 0x0000001202007986 */ /* 0x000fe2000c101906 */
[----:B------:R-:W-:Y:S05]  /*0a90*/  EXIT ;  /* 0x000000000000794d */ /* 0x000fea0003800000 */
.L_x_2:
[----:B------:R-:W-:-:S00]  /*0aa0*/  BRA `(.L_x_2) ;  /* 0xfffffffc00fc7947 */ /* 0x000fc0000383ffff */
[----:B------:R-:W-:-:S00]  /*0ab0*/  NOP ;  /* 0x0000000000007918 */ /* 0x000fc00000000000 */
        /* <DEDUP_REMOVED lines=12> */
.L_x_3:


//--------------------- .nv.shared._Z24MatrixMulSharedMemKernelPfS_S_ii --------------------------
	.section	.nv.shared._Z24MatrixMulSharedMemKernelPfS_S_ii,"aw",@nobits
	.sectionflags	@""
	.align	4
.nv.shared._Z24MatrixMulSharedMemKernelPfS_S_ii:
	.zero		3200


//--------------------- .nv.shared.reserved.0     --------------------------
	.section	.nv.shared.reserved.0,"aw",@nobits
	.weak		__nv_reservedSMEM_offset_0_alias
	.size		__nv_reservedSMEM_offset_0_alias, 0, 64
	.other		__nv_reservedSMEM_offset_0_alias,@"STO_CUDA_RESERVED_SHARED STV_DEFAULT"
__nv_reservedSMEM_offset_0_alias:
	.zero		0
	.zero		64


//--------------------- .nv.constant0._Z24MatrixMulSharedMemKernelPfS_S_ii --------------------------
	.section	.nv.constant0._Z24MatrixMulSharedMemKernelPfS_S_ii,"a",@progbits
	.sectionflags	@""
	.align	4
.nv.constant0._Z24MatrixMulSharedMemKernelPfS_S_ii:
	.zero		928


//--------------------- SYMBOLS --------------------------

	.type		.nv.reservedSmem.offset0,@object
	.size		.nv.reservedSmem.offset0,0x4
	.type		.nv.reservedSmem.cap,@object
	.size		.nv.reservedSmem.cap,0x4
